//
// Generated by NVIDIA NVVM Compiler
//
// Compiler Build ID: CL-36424714
// Cuda compilation tools, release 13.0, V13.0.88
// Based on NVVM 20.0.0
//

.version 9.0
.target sm_100
.address_size 64

	// .globl	_Z11multMatrixGPfS_S_

.visible .entry _Z11multMatrixGPfS_S_(
	.param .u64 .ptr .align 1 _Z11multMatrixGPfS_S__param_0,
	.param .u64 .ptr .align 1 _Z11multMatrixGPfS_S__param_1,
	.param .u64 .ptr .align 1 _Z11multMatrixGPfS_S__param_2
)
{
	.reg .pred 	%p<10>;
	.reg .b32 	%r<43>;
	.reg .b32 	%f<68>;
	.reg .b64 	%rd<39>;

	ld.param.u64 	%rd3, [_Z11multMatrixGPfS_S__param_0];
	ld.param.u64 	%rd4, [_Z11multMatrixGPfS_S__param_1];
	ld.param.u64 	%rd5, [_Z11multMatrixGPfS_S__param_2];
	cvta.to.global.u64 	%rd1, %rd5;
	cvta.to.global.u64 	%rd2, %rd4;
	mov.u32 	%r21, %ctaid.y;
	mov.u32 	%r22, %ntid.y;
	mov.u32 	%r23, %tid.y;
	mad.lo.s32 	%r1, %r21, %r22, %r23;
	mov.u32 	%r24, %ctaid.x;
	mov.u32 	%r25, %ntid.x;
	mov.u32 	%r26, %tid.x;
	mad.lo.s32 	%r2, %r24, %r25, %r26;
	mov.u32 	%r27, %nctaid.x;
	mul.lo.s32 	%r3, %r27, %r25;
	setp.eq.s32 	%p1, %r3, 0;
	mov.f32 	%f67, 0f00000000;
	@%p1 bra 	$L__BB0_12;
	mul.lo.s32 	%r4, %r1, %r3;
	and.b32  	%r5, %r3, 7;
	setp.lt.u32 	%p2, %r3, 8;
	mov.f32 	%f67, 0f00000000;
	mov.b32 	%r41, 0;
	@%p2 bra 	$L__BB0_4;
	and.b32  	%r41, %r3, -8;
	neg.s32 	%r39, %r41;
	shl.b32 	%r8, %r3, 3;
	mov.f32 	%f67, 0f00000000;
	mul.wide.s32 	%rd10, %r3, 4;
	mov.u32 	%r37, %r4;
	mov.u32 	%r38, %r2;
$L__BB0_3:
	.pragma "nounroll";
	mul.wide.s32 	%rd6, %r37, 4;
	add.s64 	%rd7, %rd2, %rd6;
	ld.global.f32 	%f17, [%rd7];
	mul.wide.s32 	%rd8, %r38, 4;
	add.s64 	%rd9, %rd1, %rd8;
	ld.global.f32 	%f18, [%rd9];
	fma.rn.f32 	%f19, %f17, %f18, %f67;
	ld.global.f32 	%f20, [%rd7+4];
	add.s64 	%rd11, %rd9, %rd10;
	ld.global.f32 	%f21, [%rd11];
	fma.rn.f32 	%f22, %f20, %f21, %f19;
	ld.global.f32 	%f23, [%rd7+8];
	add.s64 	%rd12, %rd11, %rd10;
	ld.global.f32 	%f24, [%rd12];
	fma.rn.f32 	%f25, %f23, %f24, %f22;
	ld.global.f32 	%f26, [%rd7+12];
	add.s64 	%rd13, %rd12, %rd10;
	ld.global.f32 	%f27, [%rd13];
	fma.rn.f32 	%f28, %f26, %f27, %f25;
	ld.global.f32 	%f29, [%rd7+16];
	add.s64 	%rd14, %rd13, %rd10;
	ld.global.f32 	%f30, [%rd14];
	fma.rn.f32 	%f31, %f29, %f30, %f28;
	ld.global.f32 	%f32, [%rd7+20];
	add.s64 	%rd15, %rd14, %rd10;
	ld.global.f32 	%f33, [%rd15];
	fma.rn.f32 	%f34, %f32, %f33, %f31;
	ld.global.f32 	%f35, [%rd7+24];
	add.s64 	%rd16, %rd15, %rd10;
	ld.global.f32 	%f36, [%rd16];
	fma.rn.f32 	%f37, %f35, %f36, %f34;
	ld.global.f32 	%f38, [%rd7+28];
	add.s64 	%rd17, %rd16, %rd10;
	ld.global.f32 	%f39, [%rd17];
	fma.rn.f32 	%f67, %f38, %f39, %f37;
	add.s32 	%r39, %r39, 8;
	add.s32 	%r38, %r38, %r8;
	add.s32 	%r37, %r37, 8;
	setp.ne.s32 	%p3, %r39, 0;
	@%p3 bra 	$L__BB0_3;
$L__BB0_4:
	setp.eq.s32 	%p4, %r5, 0;
	@%p4 bra 	$L__BB0_12;
	and.b32  	%r16, %r3, 3;
	setp.lt.u32 	%p5, %r5, 4;
	@%p5 bra 	$L__BB0_7;
	add.s32 	%r29, %r41, %r4;
	mul.wide.s32 	%rd18, %r29, 4;
	add.s64 	%rd19, %rd2, %rd18;
	ld.global.f32 	%f41, [%rd19];
	mad.lo.s32 	%r30, %r41, %r3, %r2;
	mul.wide.s32 	%rd20, %r30, 4;
	add.s64 	%rd21, %rd1, %rd20;
	ld.global.f32 	%f42, [%rd21];
	fma.rn.f32 	%f43, %f41, %f42, %f67;
	ld.global.f32 	%f44, [%rd19+4];
	mul.wide.s32 	%rd22, %r3, 4;
	add.s64 	%rd23, %rd21, %rd22;
	ld.global.f32 	%f45, [%rd23];
	fma.rn.f32 	%f46, %f44, %f45, %f43;
	ld.global.f32 	%f47, [%rd19+8];
	add.s64 	%rd24, %rd23, %rd22;
	ld.global.f32 	%f48, [%rd24];
	fma.rn.f32 	%f49, %f47, %f48, %f46;
	ld.global.f32 	%f50, [%rd19+12];
	add.s64 	%rd25, %rd24, %rd22;
	ld.global.f32 	%f51, [%rd25];
	fma.rn.f32 	%f67, %f50, %f51, %f49;
	add.s32 	%r41, %r41, 4;
$L__BB0_7:
	setp.eq.s32 	%p6, %r16, 0;
	@%p6 bra 	$L__BB0_12;
	setp.eq.s32 	%p7, %r16, 1;
	@%p7 bra 	$L__BB0_10;
	add.s32 	%r31, %r41, %r4;
	mul.wide.s32 	%rd26, %r31, 4;
	add.s64 	%rd27, %rd2, %rd26;
	ld.global.f32 	%f53, [%rd27];
	mad.lo.s32 	%r32, %r41, %r3, %r2;
	mul.wide.s32 	%rd28, %r32, 4;
	add.s64 	%rd29, %rd1, %rd28;
	ld.global.f32 	%f54, [%rd29];
	fma.rn.f32 	%f55, %f53, %f54, %f67;
	ld.global.f32 	%f56, [%rd27+4];
	mul.wide.s32 	%rd30, %r3, 4;
	add.s64 	%rd31, %rd29, %rd30;
	ld.global.f32 	%f57, [%rd31];
	fma.rn.f32 	%f67, %f56, %f57, %f55;
	add.s32 	%r41, %r41, 2;
$L__BB0_10:
	and.b32  	%r33, %r3, 1;
	setp.eq.b32 	%p8, %r33, 1;
	not.pred 	%p9, %p8;
	@%p9 bra 	$L__BB0_12;
	add.s32 	%r34, %r41, %r4;
	mul.wide.s32 	%rd32, %r34, 4;
	add.s64 	%rd33, %rd2, %rd32;
	ld.global.f32 	%f58, [%rd33];
	mad.lo.s32 	%r35, %r41, %r3, %r2;
	mul.wide.s32 	%rd34, %r35, 4;
	add.s64 	%rd35, %rd1, %rd34;
	ld.global.f32 	%f59, [%rd35];
	fma.rn.f32 	%f67, %f58, %f59, %f67;
$L__BB0_12:
	cvta.to.global.u64 	%rd36, %rd3;
	mad.lo.s32 	%r36, %r1, %r3, %r2;
	mul.wide.s32 	%rd37, %r36, 4;
	add.s64 	%rd38, %rd36, %rd37;
	st.global.f32 	[%rd38], %f67;
	ret;

}


// ===== COMPILED SASS (sm_100) =====

	.target	sm_100

	.elftype	@"ET_EXEC"


//--------------------- .note.nv.tkinfo           --------------------------
	.section	.note.nv.tkinfo,"",@"SHT_NOTE"
	.sectionflags	@"SHF_NOTE_NV_TKINFO"
	.tkinfo
        /*0018*/ 	.word	0x00000002
        /*0030*/ 	.string	""
        /*0030*/ 	.string	"ptxas"
        /*0030*/ 	.string	"Cuda compilation tools, release 13.0, V13.0.88"
        /*0030*/ 	.string	"Build cuda_13.0.r13.0/compiler.36424714_0"
        /*0030*/ 	.string	"-arch sm_100 -m 64 "



//--------------------- .note.nv.cuinfo           --------------------------
	.section	.note.nv.cuinfo,"",@"SHT_NOTE"
	.sectionflags	@"SHF_NOTE_NV_CUINFO"
        /*0018*/ 	.short	0x0002
        /*001a*/ 	.short	0x0064
        /*001c*/ 	.short	0x0082
	.zero		2


//--------------------- .nv.info                  --------------------------
	.section	.nv.info,"",@"SHT_CUDA_INFO"
	.align	4


	//----- nvinfo : EIATTR_REGCOUNT
	.align		4
        /*0000*/ 	.byte	0x04, 0x2f
        /*0002*/ 	.short	(.L_1 - .L_0)
	.align		4
.L_0:
        /*0004*/ 	.word	index@(_Z11multMatrixGPfS_S_)
        /*0008*/ 	.word	0x00000020


	//----- nvinfo : EIATTR_FRAME_SIZE
	.align		4
.L_1:
        /*000c*/ 	.byte	0x04, 0x11
        /*000e*/ 	.short	(.L_3 - .L_2)
	.align		4
.L_2:
        /*0010*/ 	.word	index@(_Z11multMatrixGPfS_S_)
        /*0014*/ 	.word	0x00000000


	//----- nvinfo : EIATTR_MIN_STACK_SIZE
	.align		4
.L_3:
        /*0018*/ 	.byte	0x04, 0x12
        /*001a*/ 	.short	(.L_5 - .L_4)
	.align		4
.L_4:
        /*001c*/ 	.word	index@(_Z11multMatrixGPfS_S_)
        /*0020*/ 	.word	0x00000000
.L_5:


//--------------------- .nv.compat                --------------------------
	.section	.nv.compat,"",@"SHT_CUDA_COMPAT_INFO"
	.align	4
        /*0000*/ 	.byte	0x02, 0x09, 0x00, 0x00, 0x02, 0x02, 0x01, 0x00, 0x02, 0x05, 0x05, 0x00, 0x03, 0x07, 0x01, 0x01
        /*0010*/ 	.byte	0x02, 0x03, 0x00, 0x00, 0x02, 0x06, 0x01, 0x00, 0x04, 0x0b, 0x08, 0x00, 0x09, 0x00, 0x00, 0x00
        /*0020*/ 	.byte	0x00, 0x00, 0x00, 0x00


//--------------------- .nv.info._Z11multMatrixGPfS_S_ --------------------------
	.section	.nv.info._Z11multMatrixGPfS_S_,"",@"SHT_CUDA_INFO"
	.sectionflags	@""
	.align	4


	//----- nvinfo : EIATTR_CUDA_API_VERSION
	.align		4
        /*0000*/ 	.byte	0x04, 0x37
        /*0002*/ 	.short	(.L_7 - .L_6)
.L_6:
        /*0004*/ 	.word	0x00000082


	//----- nvinfo : EIATTR_KPARAM_INFO
	.align		4
.L_7:
        /*0008*/ 	.byte	0x04, 0x17
        /*000a*/ 	.short	(.L_9 - .L_8)
.L_8:
        /*000c*/ 	.word	0x00000000
        /*0010*/ 	.short	0x0002
        /*0012*/ 	.short	0x0010
        /*0014*/ 	.byte	0x00, 0xf5, 0x21, 0x00


	//----- nvinfo : EIATTR_KPARAM_INFO
	.align		4
.L_9:
        /*0018*/ 	.byte	0x04, 0x17
        /*001a*/ 	.short	(.L_11 - .L_10)
.L_10:
        /*001c*/ 	.word	0x00000000
        /*0020*/ 	.short	0x0001
        /*0022*/ 	.short	0x0008
        /*0024*/ 	.byte	0x00, 0xf5, 0x21, 0x00


	//----- nvinfo : EIATTR_KPARAM_INFO
	.align		4
.L_11:
        /*0028*/ 	.byte	0x04, 0x17
        /*002a*/ 	.short	(.L_13 - .L_12)
.L_12:
        /*002c*/ 	.word	0x00000000
        /*0030*/ 	.short	0x0000
        /*0032*/ 	.short	0x0000
        /*0034*/ 	.byte	0x00, 0xf5, 0x21, 0x00


	//----- nvinfo : EIATTR_SPARSE_MMA_MASK
	.align		4
.L_13:
        /*0038*/ 	.byte	0x03, 0x50
        /*003a*/ 	.short	0x0000


	//----- nvinfo : EIATTR_MAXREG_COUNT
	.align		4
        /*003c*/ 	.byte	0x03, 0x1b
        /*003e*/ 	.short	0x00ff


	//----- nvinfo : EIATTR_MERCURY_ISA_VERSION
	.align		4
        /*0040*/ 	.byte	0x03, 0x5f
        /*0042*/ 	.short	0x0101


	//----- nvinfo : EIATTR_VRC_CTA_INIT_COUNT
	.align		4
        /*0044*/ 	.byte	0x02, 0x4a
	.zero		1
	.zero		1


	//----- nvinfo : EIATTR_EXIT_INSTR_OFFSETS
	.align		4
        /*0048*/ 	.byte	0x04, 0x1c
        /*004a*/ 	.short	(.L_15 - .L_14)


	//   ....[0]....
.L_14:
        /*004c*/ 	.word	0x000007d0


	//----- nvinfo : EIATTR_CBANK_PARAM_SIZE
	.align		4
.L_15:
        /*0050*/ 	.byte	0x03, 0x19
        /*0052*/ 	.short	0x0018


	//----- nvinfo : EIATTR_PARAM_CBANK
	.align		4
        /*0054*/ 	.byte	0x04, 0x0a
        /*0056*/ 	.short	(.L_17 - .L_16)
	.align		4
.L_16:
        /*0058*/ 	.word	index@(.nv.constant0._Z11multMatrixGPfS_S_)
        /*005c*/ 	.short	0x0380
        /*005e*/ 	.short	0x0018


	//----- nvinfo : EIATTR_SW_WAR
	.align		4
.L_17:
        /*0060*/ 	.byte	0x04, 0x36
        /*0062*/ 	.short	(.L_19 - .L_18)
.L_18:
        /*0064*/ 	.word	0x00000008
.L_19:


//--------------------- .nv.callgraph             --------------------------
	.section	.nv.callgraph,"",@"SHT_CUDA_CALLGRAPH"
	.align	4
	.sectionentsize	8
	.align		4
        /*0000*/ 	.word	0x00000000
	.align		4
        /*0004*/ 	.word	0xffffffff
	.align		4
        /*0008*/ 	.word	0x00000000
	.align		4
        /*000c*/ 	.word	0xfffffffe
	.align		4
        /*0010*/ 	.word	0x00000000
	.align		4
        /*0014*/ 	.word	0xfffffffd
	.align		4
        /*0018*/ 	.word	0x00000000
	.align		4
        /*001c*/ 	.word	0xfffffffc


//--------------------- .text._Z11multMatrixGPfS_S_ --------------------------
	.section	.text._Z11multMatrixGPfS_S_,"ax",@progbits
	.align	128
        .global         _Z11multMatrixGPfS_S_
        .type           _Z11multMatrixGPfS_S_,@function
        .size           _Z11multMatrixGPfS_S_,(.L_x_5 - _Z11multMatrixGPfS_S_)
        .other          _Z11multMatrixGPfS_S_,@"STO_CUDA_ENTRY STV_DEFAULT"
_Z11multMatrixGPfS_S_:
.text._Z11multMatrixGPfS_S_:
[----:B------:R-:W-:Y:S08]  /*0000*/  LDC R1, c[0x0][0x37c] ;  /* 0x0000df00ff017b82 */ /* 0x000ff00000000800 */
[----:B------:R-:W0:Y:S01]  /*0010*/  LDC R0, c[0x0][0x364] ;  /* 0x0000d900ff007b82 */ /* 0x000e220000000800 */
[----:B------:R-:W0:Y:S01]  /*0020*/  S2R R3, SR_TID.Y ;  /* 0x0000000000037919 */ /* 0x000e220000002200 */
[----:B------:R-:W1:Y:S01]  /*0030*/  LDCU.64 UR4, c[0x0][0x358] ;  /* 0x00006b00ff0477ac */ /* 0x000e620008000a00 */
[----:B------:R-:W-:Y:S01]  /*0040*/  HFMA2 R26, -RZ, RZ, 0, 0 ;  /* 0x00000000ff1a7431 */ /* 0x000fe200000001ff */
[----:B------:R-:W2:Y:S04]  /*0050*/  S2R R5, SR_TID.X ;  /* 0x0000000000057919 */ /* 0x000ea80000002100 */
[----:B------:R-:W3:Y:S01]  /*0060*/  LDC R14, c[0x0][0x360] ;  /* 0x0000d800ff0e7b82 */ /* 0x000ee20000000800 */
[----:B------:R-:W3:Y:S07]  /*0070*/  LDCU UR8, c[0x0][0x370] ;  /* 0x00006e00ff0877ac */ /* 0x000eee0008000800 */
[----:B------:R-:W0:Y:S08]  /*0080*/  S2UR UR6, SR_CTAID.Y ;  /* 0x00000000000679c3 */ /* 0x000e300000002600 */
[----:B------:R-:W2:Y:S01]  /*0090*/  S2UR UR7, SR_CTAID.X ;  /* 0x00000000000779c3 */ /* 0x000ea20000002500 */
[----:B---3--:R-:W-:-:S05]  /*00a0*/  IMAD R15, R14, UR8, RZ ;  /* 0x000000080e0f7c24 */ /* 0x008fca000f8e02ff */
[----:B------:R-:W-:Y:S01]  /*00b0*/  ISETP.NE.AND P0, PT, R15, RZ, PT ;  /* 0x000000ff0f00720c */ /* 0x000fe20003f05270 */
[----:B0-----:R-:W-:Y:S02]  /*00c0*/  IMAD R0, R0, UR6, R3 ;  /* 0x0000000600007c24 */ /* 0x001fe4000f8e0203 */
[----:B--2---:R-:W-:-:S10]  /*00d0*/  IMAD R14, R14, UR7, R5 ;  /* 0x000000070e0e7c24 */ /* 0x004fd4000f8e0205 */
[----:B-1----:R-:W-:Y:S05]  /*00e0*/  @!P0 BRA `(.L_x_0) ;  /* 0x0000000400a88947 */ /* 0x002fea0003800000 */
[C---:B------:R-:W-:Y:S01]  /*00f0*/  ISETP.GE.U32.AND P1, PT, R15.reuse, 0x8, PT ;  /* 0x000000080f00780c */ /* 0x040fe20003f26070 */
[----:B------:R-:W-:Y:S01]  /*0100*/  IMAD R17, R0, R15, RZ ;  /* 0x0000000f00117224 */ /* 0x000fe200078e02ff */
[----:B------:R-:W-:Y:S02]  /*0110*/  LOP3.LUT R25, R15, 0x7, RZ, 0xc0, !PT ;  /* 0x000000070f197812 */ /* 0x000fe400078ec0ff */
[----:B------:R-:W-:Y:S02]  /*0120*/  MOV R26, RZ ;  /* 0x000000ff001a7202 */ /* 0x000fe40000000f00 */
[----:B------:R-:W-:Y:S02]  /*0130*/  ISETP.NE.AND P0, PT, R25, RZ, PT ;  /* 0x000000ff1900720c */ /* 0x000fe40003f05270 */
[----:B------:R-:W-:-:S05]  /*0140*/  MOV R18, RZ ;  /* 0x000000ff00127202 */ /* 0x000fca0000000f00 */
[----:B------:R-:W-:Y:S06]  /*0150*/  @!P1 BRA `(.L_x_1) ;  /* 0x0000000000b49947 */ /* 0x000fec0003800000 */
[----:B------:R-:W-:Y:S02]  /*0160*/  LOP3.LUT R18, R15, 0xfffffff8, RZ, 0xc0, !PT ;  /* 0xfffffff80f127812 */ /* 0x000fe400078ec0ff */
[----:B------:R-:W-:Y:S02]  /*0170*/  MOV R26, RZ ;  /* 0x000000ff001a7202 */ /* 0x000fe40000000f00 */
[----:B------:R-:W-:Y:S02]  /*0180*/  MOV R19, R17 ;  /* 0x0000001100137202 */ /* 0x000fe40000000f00 */
[----:B------:R-:W-:Y:S02]  /*0190*/  MOV R16, R14 ;  /* 0x0000000e00107202 */ /* 0x000fe40000000f00 */
[----:B------:R-:W-:-:S07]  /*01a0*/  IADD3 R20, PT, PT, -R18, RZ, RZ ;  /* 0x000000ff12147210 */ /* 0x000fce0007ffe1ff */
.L_x_2:
[----:B------:R-:W0:Y:S08]  /*01b0*/  LDC.64 R2, c[0x0][0x388] ;  /* 0x0000e200ff027b82 */ /* 0x000e300000000a00 */
[----:B------:R-:W1:Y:S01]  /*01c0*/  LDC.64 R12, c[0x0][0x390] ;  /* 0x0000e400ff0c7b82 */ /* 0x000e620000000a00 */
[----:B0-----:R-:W-:-:S05]  /*01d0*/  IMAD.WIDE R2, R19, 0x4, R2 ;  /* 0x0000000413027825 */ /* 0x001fca00078e0202 */
[----:B------:R-:W2:Y:S01]  /*01e0*/  LDG.E R29, desc[UR4][R2.64] ;  /* 0x00000004021d7981 */ /* 0x000ea2000c1e1900 */
[----:B-1----:R-:W-:-:S03]  /*01f0*/  IMAD.WIDE R12, R16, 0x4, R12 ;  /* 0x00000004100c7825 */ /* 0x002fc600078e020c */
[----:B------:R-:W3:Y:S04]  /*0200*/  LDG.E R22, desc[UR4][R2.64+0x4] ;  /* 0x0000040402167981 */ /* 0x000ee8000c1e1900 */
[----:B------:R0:W2:Y:S04]  /*0210*/  LDG.E R23, desc[UR4][R12.64] ;  /* 0x000000040c177981 */ /* 0x0000a8000c1e1900 */
[----:B------:R-:W4:Y:S04]  /*0220*/  LDG.E R27, desc[UR4][R2.64+0x8] ;  /* 0x00000804021b7981 */ /* 0x000f28000c1e1900 */
[----:B------:R-:W5:Y:S01]  /*0230*/  LDG.E R28, desc[UR4][R2.64+0xc] ;  /* 0x00000c04021c7981 */ /* 0x000f62000c1e1900 */
[----:B0-----:R-:W-:-:S05]  /*0240*/  IMAD.WIDE R12, R15, 0x4, R12 ;  /* 0x000000040f0c7825 */ /* 0x001fca00078e020c */
[----:B------:R0:W3:Y:S01]  /*0250*/  LDG.E R21, desc[UR4][R12.64] ;  /* 0x000000040c157981 */ /* 0x0000e2000c1e1900 */
[----:B------:R-:W-:-:S05]  /*0260*/  IMAD.WIDE R4, R15, 0x4, R12 ;  /* 0x000000040f047825 */ /* 0x000fca00078e020c */
[----:B------:R1:W4:Y:S01]  /*0270*/  LDG.E R24, desc[UR4][R4.64] ;  /* 0x0000000404187981 */ /* 0x000322000c1e1900 */
[----:B------:R-:W-:-:S04]  /*0280*/  IMAD.WIDE R6, R15, 0x4, R4 ;  /* 0x000000040f067825 */ /* 0x000fc800078e0204 */
[C---:B------:R-:W-:Y:S02]  /*0290*/  IMAD.WIDE R8, R15.reuse, 0x4, R6 ;  /* 0x000000040f087825 */ /* 0x040fe400078e0206 */
[----:B------:R-:W5:Y:S02]  /*02a0*/  LDG.E R7, desc[UR4][R6.64] ;  /* 0x0000000406077981 */ /* 0x000f64000c1e1900 */
[C---:B------:R-:W-:Y:S02]  /*02b0*/  IMAD.WIDE R10, R15.reuse, 0x4, R8 ;  /* 0x000000040f0a7825 */ /* 0x040fe400078e0208 */
[----:B------:R-:W5:Y:S02]  /*02c0*/  LDG.E R8, desc[UR4][R8.64] ;  /* 0x0000000408087981 */ /* 0x000f64000c1e1900 */
[C---:B0-----:R-:W-:Y:S02]  /*02d0*/  IMAD.WIDE R12, R15.reuse, 0x4, R10 ;  /* 0x000000040f0c7825 */ /* 0x041fe400078e020a */
[----:B------:R-:W5:Y:S04]  /*02e0*/  LDG.E R6, desc[UR4][R2.64+0x14] ;  /* 0x0000140402067981 */ /* 0x000f68000c1e1900 */
[----:B------:R-:W5:Y:S01]  /*02f0*/  LDG.E R11, desc[UR4][R10.64] ;  /* 0x000000040a0b7981 */ /* 0x000f62000c1e1900 */
[----:B-1----:R-:W-:-:S03]  /*0300*/  IMAD.WIDE R4, R15, 0x4, R12 ;  /* 0x000000040f047825 */ /* 0x002fc600078e020c */
[----:B------:R-:W5:Y:S04]  /*0310*/  LDG.E R9, desc[UR4][R2.64+0x18] ;  /* 0x0000180402097981 */ /* 0x000f68000c1e1900 */
[----:B------:R-:W5:Y:S04]  /*0320*/  LDG.E R5, desc[UR4][R4.64] ;  /* 0x0000000404057981 */ /* 0x000f68000c1e1900 */
[----:B------:R-:W5:Y:S01]  /*0330*/  LDG.E R10, desc[UR4][R2.64+0x1c] ;  /* 0x00001c04020a7981 */ /* 0x000f62000c1e1900 */
[----:B--2---:R-:W-:-:S03]  /*0340*/  FFMA R23, R29, R23, R26 ;  /* 0x000000171d177223 */ /* 0x004fc6000000001a */
[----:B------:R-:W2:Y:S04]  /*0350*/  LDG.E R29, desc[UR4][R2.64+0x10] ;  /* 0x00001004021d7981 */ /* 0x000ea8000c1e1900 */
[----:B------:R-:W2:Y:S01]  /*0360*/  LDG.E R26, desc[UR4][R12.64] ;  /* 0x000000040c1a7981 */ /* 0x000ea2000c1e1900 */
[----:B------:R-:W-:Y:S01]  /*0370*/  IADD3 R20, PT, PT, R20, 0x8, RZ ;  /* 0x0000000814147810 */ /* 0x000fe20007ffe0ff */
[----:B---3--:R-:W-:-:S03]  /*0380*/  FFMA R22, R22, R21, R23 ;  /* 0x0000001516167223 */ /* 0x008fc60000000017 */
[----:B------:R-:W-:Y:S01]  /*0390*/  ISETP.NE.AND P1, PT, R20, RZ, PT ;  /* 0x000000ff1400720c */ /* 0x000fe20003f25270 */
[----:B----4-:R-:W-:-:S04]  /*03a0*/  FFMA R27, R27, R24, R22 ;  /* 0x000000181b1b7223 */ /* 0x010fc80000000016 */
[----:B-----5:R-:W-:Y:S01]  /*03b0*/  FFMA R28, R28, R7, R27 ;  /* 0x000000071c1c7223 */ /* 0x020fe2000000001b */
[----:B------:R-:W-:Y:S02]  /*03c0*/  IADD3 R19, PT, PT, R19, 0x8, RZ ;  /* 0x0000000813137810 */ /* 0x000fe40007ffe0ff */
[----:B------:R-:W-:Y:S01]  /*03d0*/  LEA R16, R15, R16, 0x3 ;  /* 0x000000100f107211 */ /* 0x000fe200078e18ff */
[----:B--2---:R-:W-:-:S04]  /*03e0*/  FFMA R29, R29, R8, R28 ;  /* 0x000000081d1d7223 */ /* 0x004fc8000000001c */
[----:B------:R-:W-:-:S04]  /*03f0*/  FFMA R6, R6, R11, R29 ;  /* 0x0000000b06067223 */ /* 0x000fc8000000001d */
[----:B------:R-:W-:-:S04]  /*0400*/  FFMA R9, R9, R26, R6 ;  /* 0x0000001a09097223 */ /* 0x000fc80000000006 */
[----:B------:R-:W-:Y:S01]  /*0410*/  FFMA R26, R10, R5, R9 ;  /* 0x000000050a1a7223 */ /* 0x000fe20000000009 */
[----:B------:R-:W-:Y:S06]  /*0420*/  @P1 BRA `(.L_x_2) ;  /* 0xfffffffc00601947 */ /* 0x000fec000383ffff */
.L_x_1:
[----:B------:R-:W-:Y:S05]  /*0430*/  @!P0 BRA `(.L_x_0) ;  /* 0x0000000000d48947 */ /* 0x000fea0003800000 */
[----:B------:R-:W-:Y:S02]  /*0440*/  ISETP.GE.U32.AND P0, PT, R25, 0x4, PT ;  /* 0x000000041900780c */ /* 0x000fe40003f06070 */
[----:B------:R-:W-:-:S04]  /*0450*/  LOP3.LUT R16, R15, 0x3, RZ, 0xc0, !PT ;  /* 0x000000030f107812 */ /* 0x000fc800078ec0ff */
[----:B------:R-:W-:-:S07]  /*0460*/  ISETP.NE.AND P1, PT, R16, RZ, PT ;  /* 0x000000ff1000720c */ /* 0x000fce0003f25270 */
[----:B------:R-:W-:Y:S06]  /*0470*/  @!P0 BRA `(.L_x_3) ;  /* 0x0000000000588947 */ /* 0x000fec0003800000 */
[----:B------:R-:W0:Y:S01]  /*0480*/  LDC.64 R8, c[0x0][0x390] ;  /* 0x0000e400ff087b82 */ /* 0x000e220000000a00 */
[-C--:B------:R-:W-:Y:S01]  /*0490*/  IMAD R7, R15, R18.reuse, R14 ;  /* 0x000000120f077224 */ /* 0x080fe200078e020e */
[----:B------:R-:W-:-:S06]  /*04a0*/  IADD3 R5, PT, PT, R17, R18, RZ ;  /* 0x0000001211057210 */ /* 0x000fcc0007ffe0ff */
[----:B------:R-:W1:Y:S01]  /*04b0*/  LDC.64 R2, c[0x0][0x388] ;  /* 0x0000e200ff027b82 */ /* 0x000e620000000a00 */
[----:B0-----:R-:W-:-:S04]  /*04c0*/  IMAD.WIDE R8, R7, 0x4, R8 ;  /* 0x0000000407087825 */ /* 0x001fc800078e0208 */
[----:B------:R-:W-:Y:S02]  /*04d0*/  IMAD.WIDE R10, R15, 0x4, R8 ;  /* 0x000000040f0a7825 */ /* 0x000fe400078e0208 */
[----:B------:R-:W2:Y:S02]  /*04e0*/  LDG.E R8, desc[UR4][R8.64] ;  /* 0x0000000408087981 */ /* 0x000ea4000c1e1900 */
[----:B-1----:R-:W-:-:S04]  /*04f0*/  IMAD.WIDE R2, R5, 0x4, R2 ;  /* 0x0000000405027825 */ /* 0x002fc800078e0202 */
[C---:B------:R-:W-:Y:S01]  /*0500*/  IMAD.WIDE R4, R15.reuse, 0x4, R10 ;  /* 0x000000040f047825 */ /* 0x040fe200078e020a */
[----:B------:R-:W2:Y:S04]  /*0510*/  LDG.E R13, desc[UR4][R2.64] ;  /* 0x00000004020d7981 */ /* 0x000ea8000c1e1900 */
[----:B------:R-:W3:Y:S01]  /*0520*/  LDG.E R10, desc[UR4][R10.64] ;  /* 0x000000040a0a7981 */ /* 0x000ee2000c1e1900 */
[----:B------:R-:W-:-:S03]  /*0530*/  IMAD.WIDE R6, R15, 0x4, R4 ;  /* 0x000000040f067825 */ /* 0x000fc600078e0204 */
[----:B------:R-:W3:Y:S04]  /*0540*/  LDG.E R12, desc[UR4][R2.64+0x4] ;  /* 0x00000404020c7981 */ /* 0x000ee8000c1e1900 */
[----:B------:R-:W4:Y:S04]  /*0550*/  LDG.E R20, desc[UR4][R4.64] ;  /* 0x0000000404147981 */ /* 0x000f28000c1e1900 */
[----:B------:R-:W4:Y:S04]  /*0560*/  LDG.E R19, desc[UR4][R2.64+0x8] ;  /* 0x0000080402137981 */ /* 0x000f28000c1e1900 */
[----:B------:R-:W5:Y:S04]  /*0570*/  LDG.E R21, desc[UR4][R2.64+0xc] ;  /* 0x00000c0402157981 */ /* 0x000f68000c1e1900 */
[----:B------:R-:W5:Y:S01]  /*0580*/  LDG.E R6, desc[UR4][R6.64] ;  /* 0x0000000406067981 */ /* 0x000f62000c1e1900 */
[----:B------:R-:W-:Y:S01]  /*0590*/  IADD3 R18, PT, PT, R18, 0x4, RZ ;  /* 0x0000000412127810 */ /* 0x000fe20007ffe0ff */
[----:B--2---:R-:W-:-:S04]  /*05a0*/  FFMA R13, R13, R8, R26 ;  /* 0x000000080d0d7223 */ /* 0x004fc8000000001a */
[----:B---3--:R-:W-:-:S04]  /*05b0*/  FFMA R12, R12, R10, R13 ;  /* 0x0000000a0c0c7223 */ /* 0x008fc8000000000d */
[----:B----4-:R-:W-:-:S04]  /*05c0*/  FFMA R12, R19, R20, R12 ;  /* 0x00000014130c7223 */ /* 0x010fc8000000000c */
[----:B-----5:R-:W-:-:S07]  /*05d0*/  FFMA R26, R21, R6, R12 ;  /* 0x00000006151a7223 */ /* 0x020fce000000000c */
.L_x_3:
[----:B------:R-:W-:Y:S05]  /*05e0*/  @!P1 BRA `(.L_x_0) ;  /* 0x0000000000689947 */ /* 0x000fea0003800000 */
[----:B------:R-:W-:Y:S02]  /*05f0*/  ISETP.NE.AND P0, PT, R16, 0x1, PT ;  /* 0x000000011000780c */ /* 0x000fe40003f05270 */
[----:B------:R-:W-:-:S04]  /*0600*/  LOP3.LUT R2, R15, 0x1, RZ, 0xc0, !PT ;  /* 0x000000010f027812 */ /* 0x000fc800078ec0ff */
[----:B------:R-:W-:-:S07]  /*0610*/  ISETP.NE.U32.AND P1, PT, R2, 0x1, PT ;  /* 0x000000010200780c */ /* 0x000fce0003f25070 */
[----:B------:R-:W0:Y:S01]  /*0620*/  @P0 LDC.64 R8, c[0x0][0x390] ;  /* 0x0000e400ff080b82 */ /* 0x000e220000000a00 */
[-C--:B------:R-:W-:Y:S01]  /*0630*/  @P0 IMAD R13, R15, R18.reuse, R14 ;  /* 0x000000120f0d0224 */ /* 0x080fe200078e020e */
[----:B------:R-:W-:Y:S02]  /*0640*/  @P0 IADD3 R11, PT, PT, R17, R18, RZ ;  /* 0x00000012110b0210 */ /* 0x000fe40007ffe0ff */
[----:B------:R-:W-:-:S04]  /*0650*/  @P0 IADD3 R18, PT, PT, R18, 0x2, RZ ;  /* 0x0000000212120810 */ /* 0x000fc80007ffe0ff */
[----:B------:R-:W1:Y:S01]  /*0660*/  @P0 LDC.64 R6, c[0x0][0x388] ;  /* 0x0000e200ff060b82 */ /* 0x000e620000000a00 */
[----:B------:R-:W-:-:S07]  /*0670*/  @!P1 IADD3 R17, PT, PT, R17, R18, RZ ;  /* 0x0000001211119210 */ /* 0x000fce0007ffe0ff */
[----:B------:R-:W2:Y:S08]  /*0680*/  @!P1 LDC.64 R4, c[0x0][0x388] ;  /* 0x0000e200ff049b82 */ /* 0x000eb00000000a00 */
[----:B------:R-:W3:Y:S01]  /*0690*/  @!P1 LDC.64 R2, c[0x0][0x390] ;  /* 0x0000e400ff029b82 */ /* 0x000ee20000000a00 */
[----:B0-----:R-:W-:-:S04]  /*06a0*/  @P0 IMAD.WIDE R8, R13, 0x4, R8 ;  /* 0x000000040d080825 */ /* 0x001fc800078e0208 */
[----:B------:R-:W-:Y:S01]  /*06b0*/  @!P1 IMAD R13, R15, R18, R14 ;  /* 0x000000120f0d9224 */ /* 0x000fe200078e020e */
[----:B------:R-:W4:Y:S01]  /*06c0*/  @P0 LDG.E R12, desc[UR4][R8.64] ;  /* 0x00000004080c0981 */ /* 0x000f22000c1e1900 */
[----:B-1----:R-:W-:-:S04]  /*06d0*/  @P0 IMAD.WIDE R6, R11, 0x4, R6 ;  /* 0x000000040b060825 */ /* 0x002fc800078e0206 */
[----:B------:R-:W-:Y:S01]  /*06e0*/  @P0 IMAD.WIDE R10, R15, 0x4, R8 ;  /* 0x000000040f0a0825 */ /* 0x000fe200078e0208 */
[----:B------:R-:W4:Y:S03]  /*06f0*/  @P0 LDG.E R19, desc[UR4][R6.64] ;  /* 0x0000000406130981 */ /* 0x000f26000c1e1900 */
[----:B--2---:R-:W-:Y:S01]  /*0700*/  @!P1 IMAD.WIDE R4, R17, 0x4, R4 ;  /* 0x0000000411049825 */ /* 0x004fe200078e0204 */
[----:B------:R-:W2:Y:S04]  /*0710*/  @P0 LDG.E R21, desc[UR4][R6.64+0x4] ;  /* 0x0000040406150981 */ /* 0x000ea8000c1e1900 */
[----:B------:R-:W2:Y:S01]  /*0720*/  @P0 LDG.E R10, desc[UR4][R10.64] ;  /* 0x000000040a0a0981 */ /* 0x000ea2000c1e1900 */
[----:B---3--:R-:W-:-:S03]  /*0730*/  @!P1 IMAD.WIDE R2, R13, 0x4, R2 ;  /* 0x000000040d029825 */ /* 0x008fc600078e0202 */
[----:B------:R-:W3:Y:S04]  /*0740*/  @!P1 LDG.E R5, desc[UR4][R4.64] ;  /* 0x0000000404059981 */ /* 0x000ee8000c1e1900 */
[----:B------:R-:W3:Y:S01]  /*0750*/  @!P1 LDG.E R2, desc[UR4][R2.64] ;  /* 0x0000000402029981 */ /* 0x000ee2000c1e1900 */
[----:B----4-:R-:W-:-:S04]  /*0760*/  @P0 FFMA R12, R19, R12, R26 ;  /* 0x0000000c130c0223 */ /* 0x010fc8000000001a */
[----:B--2---:R-:W-:-:S04]  /*0770*/  @P0 FFMA R26, R21, R10, R12 ;  /* 0x0000000a151a0223 */ /* 0x004fc8000000000c */
[----:B---3--:R-:W-:-:S07]  /*0780*/  @!P1 FFMA R26, R5, R2, R26 ;  /* 0x00000002051a9223 */ /* 0x008fce000000001a */
.L_x_0:
[----:B------:R-:W0:Y:S01]  /*0790*/  LDC.64 R2, c[0x0][0x380] ;  /* 0x0000e000ff027b82 */ /* 0x000e220000000a00 */
[----:B------:R-:W-:-:S04]  /*07a0*/  IMAD R15, R0, R15, R14 ;  /* 0x0000000f000f7224 */ /* 0x000fc800078e020e */
[----:B0-----:R-:W-:-:S05]  /*07b0*/  IMAD.WIDE R2, R15, 0x4, R2 ;  /* 0x000000040f027825 */ /* 0x001fca00078e0202 */
[----:B------:R-:W-:Y:S01]  /*07c0*/  STG.E desc[UR4][R2.64], R26 ;  /* 0x0000001a02007986 */ /* 0x000fe2000c101904 */
[----:B------:R-:W-:Y:S05]  /*07d0*/  EXIT ;  /* 0x000000000000794d */ /* 0x000fea0003800000 */
.L_x_4:
[----:B------:R-:W-:-:S00]  /*07e0*/  BRA `(.L_x_4) ;  /* 0xfffffffc00fc7947 */ /* 0x000fc0000383ffff */
[----:B------:R-:W-:-:S00]  /*07f0*/  NOP ;  /* 0x0000000000007918 */ /* 0x000fc00000000000 */
        /* <DEDUP_REMOVED lines=8> */
.L_x_5:


//--------------------- .nv.shared.reserved.0     --------------------------
	.section	.nv.shared.reserved.0,"aw",@nobits
	.weak		__nv_reservedSMEM_offset_0_alias
	.size		__nv_reservedSMEM_offset_0_alias, 0, 64
	.other		__nv_reservedSMEM_offset_0_alias,@"STO_CUDA_RESERVED_SHARED STV_DEFAULT"
__nv_reservedSMEM_offset_0_alias:
	.zero		0
	.zero		64


//--------------------- .nv.constant0._Z11multMatrixGPfS_S_ --------------------------
	.section	.nv.constant0._Z11multMatrixGPfS_S_,"a",@progbits
	.sectionflags	@""
	.align	4
.nv.constant0._Z11multMatrixGPfS_S_:
	.zero		920


//--------------------- SYMBOLS --------------------------

	.type		.nv.reservedSmem.offset0,@object
	.size		.nv.reservedSmem.offset0,0x4
